//
// Generated by NVIDIA NVVM Compiler
//
// Compiler Build ID: CL-36424714
// Cuda compilation tools, release 13.0, V13.0.88
// Based on NVVM 20.0.0
//

.version 9.0
.target sm_100
.address_size 64

	// .globl	_Z42block_all_reduce_sum_f16x8_pack_f16_kernelILi32EEvP6__halfPfi
// _ZZ42block_all_reduce_sum_f16x8_pack_f16_kernelILi32EEvP6__halfPfiE10reduce_sum has been demoted

.visible .entry _Z42block_all_reduce_sum_f16x8_pack_f16_kernelILi32EEvP6__halfPfi(
	.param .u64 .ptr .align 1 _Z42block_all_reduce_sum_f16x8_pack_f16_kernelILi32EEvP6__halfPfi_param_0,
	.param .u64 .ptr .align 1 _Z42block_all_reduce_sum_f16x8_pack_f16_kernelILi32EEvP6__halfPfi_param_1,
	.param .u32 _Z42block_all_reduce_sum_f16x8_pack_f16_kernelILi32EEvP6__halfPfi_param_2
)
{
	.reg .pred 	%p<11>;
	.reg .b16 	%rs<83>;
	.reg .b32 	%r<56>;
	.reg .b32 	%f<9>;
	.reg .b64 	%rd<7>;
	// demoted variable
	.shared .align 4 .b8 _ZZ42block_all_reduce_sum_f16x8_pack_f16_kernelILi32EEvP6__halfPfiE10reduce_sum[4];
	ld.param.u64 	%rd2, [_Z42block_all_reduce_sum_f16x8_pack_f16_kernelILi32EEvP6__halfPfi_param_0];
	ld.param.u64 	%rd1, [_Z42block_all_reduce_sum_f16x8_pack_f16_kernelILi32EEvP6__halfPfi_param_1];
	ld.param.u32 	%r3, [_Z42block_all_reduce_sum_f16x8_pack_f16_kernelILi32EEvP6__halfPfi_param_2];
	cvta.to.global.u64 	%rd3, %rd2;
	mov.u32 	%r1, %tid.x;
	mov.u32 	%r4, %ctaid.x;
	shl.b32 	%r5, %r4, 8;
	shl.b32 	%r6, %r1, 3;
	add.s32 	%r2, %r5, %r6;
	mul.wide.s32 	%rd4, %r2, 2;
	add.s64 	%rd5, %rd3, %rd4;
	ld.global.v4.f32 	{%f1, %f2, %f3, %f4}, [%rd5];
	mov.f32 	%f5, 0f00000000;
	// begin inline asm
	{  cvt.rn.f16.f32 %rs76, %f5;}

	// end inline asm
	setp.ge.s32 	%p1, %r2, %r3;
	@%p1 bra 	$L__BB0_2;
	mov.b32 	%r7, %f1;
	{ .reg .b16 tmp; mov.b32 {%rs22, tmp}, %r7; }
	// begin inline asm
	{add.f16 %rs76,%rs76,%rs22;
}
	// end inline asm
$L__BB0_2:
	setp.ge.s32 	%p2, %r2, %r3;
	@%p2 bra 	$L__BB0_4;
	mov.b32 	%r8, %f1;
	{ .reg .b16 tmp; mov.b32 {tmp, %rs25}, %r8; }
	// begin inline asm
	{add.f16 %rs76,%rs76,%rs25;
}
	// end inline asm
$L__BB0_4:
	setp.ge.s32 	%p3, %r2, %r3;
	@%p3 bra 	$L__BB0_6;
	mov.b32 	%r9, %f2;
	{ .reg .b16 tmp; mov.b32 {%rs28, tmp}, %r9; }
	// begin inline asm
	{add.f16 %rs76,%rs76,%rs28;
}
	// end inline asm
$L__BB0_6:
	setp.ge.s32 	%p4, %r2, %r3;
	@%p4 bra 	$L__BB0_8;
	mov.b32 	%r10, %f2;
	{ .reg .b16 tmp; mov.b32 {tmp, %rs31}, %r10; }
	// begin inline asm
	{add.f16 %rs76,%rs76,%rs31;
}
	// end inline asm
$L__BB0_8:
	setp.ge.s32 	%p5, %r2, %r3;
	@%p5 bra 	$L__BB0_10;
	mov.b32 	%r11, %f3;
	{ .reg .b16 tmp; mov.b32 {%rs34, tmp}, %r11; }
	// begin inline asm
	{add.f16 %rs76,%rs76,%rs34;
}
	// end inline asm
$L__BB0_10:
	setp.ge.s32 	%p6, %r2, %r3;
	@%p6 bra 	$L__BB0_12;
	mov.b32 	%r12, %f3;
	{ .reg .b16 tmp; mov.b32 {tmp, %rs37}, %r12; }
	// begin inline asm
	{add.f16 %rs76,%rs76,%rs37;
}
	// end inline asm
$L__BB0_12:
	setp.ge.s32 	%p7, %r2, %r3;
	@%p7 bra 	$L__BB0_14;
	mov.b32 	%r13, %f4;
	{ .reg .b16 tmp; mov.b32 {%rs40, tmp}, %r13; }
	// begin inline asm
	{add.f16 %rs76,%rs76,%rs40;
}
	// end inline asm
$L__BB0_14:
	setp.ge.s32 	%p8, %r2, %r3;
	@%p8 bra 	$L__BB0_16;
	mov.b32 	%r14, %f4;
	{ .reg .b16 tmp; mov.b32 {tmp, %rs43}, %r14; }
	// begin inline asm
	{add.f16 %rs76,%rs76,%rs43;
}
	// end inline asm
$L__BB0_16:
	// begin inline asm
	{mov.u32 %r15, WARP_SZ;
}
	// end inline asm
	shl.b32 	%r51, %r15, 8;
	add.s32 	%r48, %r51, -8161;
	and.b32  	%r52, %r1, 31;
	// begin inline asm
	{  mov.b32 %r16, {%rs76,%rs76};}

	// end inline asm
	mov.b32 	%r19, 16;
	mov.b32 	%r49, -1;
	// begin inline asm
	{shfl.sync.bfly.b32 %r17,%r16,%r19,%r48,%r49;
}
	// end inline asm
	// begin inline asm
	{.reg .f16 low,high;
 mov.b32 {low,high}, %r17;
 mov.b16 %rs46, low;}
	// end inline asm
	// begin inline asm
	{add.f16 %rs47,%rs76,%rs46;
}
	// end inline asm
	// begin inline asm
	{  mov.b32 %r23, {%rs47,%rs47};}

	// end inline asm
	mov.b32 	%r26, 8;
	// begin inline asm
	{shfl.sync.bfly.b32 %r24,%r23,%r26,%r48,%r49;
}
	// end inline asm
	// begin inline asm
	{.reg .f16 low,high;
 mov.b32 {low,high}, %r24;
 mov.b16 %rs52, low;}
	// end inline asm
	// begin inline asm
	{add.f16 %rs53,%rs47,%rs52;
}
	// end inline asm
	// begin inline asm
	{  mov.b32 %r30, {%rs53,%rs53};}

	// end inline asm
	mov.b32 	%r33, 4;
	// begin inline asm
	{shfl.sync.bfly.b32 %r31,%r30,%r33,%r48,%r49;
}
	// end inline asm
	// begin inline asm
	{.reg .f16 low,high;
 mov.b32 {low,high}, %r31;
 mov.b16 %rs58, low;}
	// end inline asm
	// begin inline asm
	{add.f16 %rs59,%rs53,%rs58;
}
	// end inline asm
	// begin inline asm
	{  mov.b32 %r37, {%rs59,%rs59};}

	// end inline asm
	mov.b32 	%r40, 2;
	// begin inline asm
	{shfl.sync.bfly.b32 %r38,%r37,%r40,%r48,%r49;
}
	// end inline asm
	// begin inline asm
	{.reg .f16 low,high;
 mov.b32 {low,high}, %r38;
 mov.b16 %rs64, low;}
	// end inline asm
	// begin inline asm
	{add.f16 %rs65,%rs59,%rs64;
}
	// end inline asm
	// begin inline asm
	{  mov.b32 %r44, {%rs65,%rs65};}

	// end inline asm
	mov.b32 	%r47, 1;
	// begin inline asm
	{shfl.sync.bfly.b32 %r45,%r44,%r47,%r48,%r49;
}
	// end inline asm
	// begin inline asm
	{.reg .f16 low,high;
 mov.b32 {low,high}, %r45;
 mov.b16 %rs70, low;}
	// end inline asm
	// begin inline asm
	{add.f16 %rs71,%rs65,%rs70;
}
	// end inline asm
	setp.ne.s32 	%p9, %r52, 0;
	@%p9 bra 	$L__BB0_18;
	// begin inline asm
	{  cvt.f32.f16 %f6, %rs71;}

	// end inline asm
	shr.u32 	%r53, %r1, 3;
	mov.u32 	%r54, _ZZ42block_all_reduce_sum_f16x8_pack_f16_kernelILi32EEvP6__halfPfiE10reduce_sum;
	add.s32 	%r55, %r54, %r53;
	st.shared.f32 	[%r55], %f6;
$L__BB0_18:
	bar.sync 	0;
	setp.ne.s32 	%p10, %r1, 0;
	@%p10 bra 	$L__BB0_20;
	ld.shared.f32 	%f7, [_ZZ42block_all_reduce_sum_f16x8_pack_f16_kernelILi32EEvP6__halfPfiE10reduce_sum];
	cvta.to.global.u64 	%rd6, %rd1;
	atom.global.add.f32 	%f8, [%rd6], %f7;
$L__BB0_20:
	ret;

}


// ===== COMPILED SASS (sm_100) =====

	.target	sm_100

	.elftype	@"ET_EXEC"


//--------------------- .note.nv.tkinfo           --------------------------
	.section	.note.nv.tkinfo,"",@"SHT_NOTE"
	.sectionflags	@"SHF_NOTE_NV_TKINFO"
	.tkinfo
        /*0018*/ 	.word	0x00000002
        /*0030*/ 	.string	""
        /*0030*/ 	.string	"ptxas"
        /*0030*/ 	.string	"Cuda compilation tools, release 13.0, V13.0.88"
        /*0030*/ 	.string	"Build cuda_13.0.r13.0/compiler.36424714_0"
        /*0030*/ 	.string	"-arch sm_100 -m 64 "



//--------------------- .note.nv.cuinfo           --------------------------
	.section	.note.nv.cuinfo,"",@"SHT_NOTE"
	.sectionflags	@"SHF_NOTE_NV_CUINFO"
        /*0018*/ 	.short	0x0002
        /*001a*/ 	.short	0x0064
        /*001c*/ 	.short	0x0082
	.zero		2


//--------------------- .nv.info                  --------------------------
	.section	.nv.info,"",@"SHT_CUDA_INFO"
	.align	4


	//----- nvinfo : EIATTR_REGCOUNT
	.align		4
        /*0000*/ 	.byte	0x04, 0x2f
        /*0002*/ 	.short	(.L_1 - .L_0)
	.align		4
.L_0:
        /*0004*/ 	.word	index@(_Z42block_all_reduce_sum_f16x8_pack_f16_kernelILi32EEvP6__halfPfi)
        /*0008*/ 	.word	0x0000000e


	//----- nvinfo : EIATTR_FRAME_SIZE
	.align		4
.L_1:
        /*000c*/ 	.byte	0x04, 0x11
        /*000e*/ 	.short	(.L_3 - .L_2)
	.align		4
.L_2:
        /*0010*/ 	.word	index@(_Z42block_all_reduce_sum_f16x8_pack_f16_kernelILi32EEvP6__halfPfi)
        /*0014*/ 	.word	0x00000000


	//----- nvinfo : EIATTR_MIN_STACK_SIZE
	.align		4
.L_3:
        /*0018*/ 	.byte	0x04, 0x12
        /*001a*/ 	.short	(.L_5 - .L_4)
	.align		4
.L_4:
        /*001c*/ 	.word	index@(_Z42block_all_reduce_sum_f16x8_pack_f16_kernelILi32EEvP6__halfPfi)
        /*0020*/ 	.word	0x00000000
.L_5:


//--------------------- .nv.compat                --------------------------
	.section	.nv.compat,"",@"SHT_CUDA_COMPAT_INFO"
	.align	4
        /*0000*/ 	.byte	0x02, 0x09, 0x00, 0x00, 0x02, 0x02, 0x01, 0x00, 0x02, 0x05, 0x05, 0x00, 0x03, 0x07, 0x01, 0x01
        /*0010*/ 	.byte	0x02, 0x03, 0x00, 0x00, 0x02, 0x06, 0x01, 0x00, 0x04, 0x0b, 0x08, 0x00, 0x09, 0x00, 0x00, 0x00
        /*0020*/ 	.byte	0x00, 0x00, 0x00, 0x00


//--------------------- .nv.info._Z42block_all_reduce_sum_f16x8_pack_f16_kernelILi32EEvP6__halfPfi --------------------------
	.section	.nv.info._Z42block_all_reduce_sum_f16x8_pack_f16_kernelILi32EEvP6__halfPfi,"",@"SHT_CUDA_INFO"
	.sectionflags	@""
	.align	4


	//----- nvinfo : EIATTR_CUDA_API_VERSION
	.align		4
        /*0000*/ 	.byte	0x04, 0x37
        /*0002*/ 	.short	(.L_7 - .L_6)
.L_6:
        /*0004*/ 	.word	0x00000082


	//----- nvinfo : EIATTR_KPARAM_INFO
	.align		4
.L_7:
        /*0008*/ 	.byte	0x04, 0x17
        /*000a*/ 	.short	(.L_9 - .L_8)
.L_8:
        /*000c*/ 	.word	0x00000000
        /*0010*/ 	.short	0x0002
        /*0012*/ 	.short	0x0010
        /*0014*/ 	.byte	0x00, 0xf0, 0x11, 0x00


	//----- nvinfo : EIATTR_KPARAM_INFO
	.align		4
.L_9:
        /*0018*/ 	.byte	0x04, 0x17
        /*001a*/ 	.short	(.L_11 - .L_10)
.L_10:
        /*001c*/ 	.word	0x00000000
        /*0020*/ 	.short	0x0001
        /*0022*/ 	.short	0x0008
        /*0024*/ 	.byte	0x00, 0xf5, 0x21, 0x00


	//----- nvinfo : EIATTR_KPARAM_INFO
	.align		4
.L_11:
        /*0028*/ 	.byte	0x04, 0x17
        /*002a*/ 	.short	(.L_13 - .L_12)
.L_12:
        /*002c*/ 	.word	0x00000000
        /*0030*/ 	.short	0x0000
        /*0032*/ 	.short	0x0000
        /*0034*/ 	.byte	0x00, 0xf5, 0x21, 0x00


	//----- nvinfo : EIATTR_SPARSE_MMA_MASK
	.align		4
.L_13:
        /*0038*/ 	.byte	0x03, 0x50
        /*003a*/ 	.short	0x0000


	//----- nvinfo : EIATTR_MAXREG_COUNT
	.align		4
        /*003c*/ 	.byte	0x03, 0x1b
        /*003e*/ 	.short	0x00ff


	//----- nvinfo : EIATTR_NUM_BARRIERS
	.align		4
        /*0040*/ 	.byte	0x02, 0x4c
        /*0042*/ 	.byte	0x01
	.zero		1


	//----- nvinfo : EIATTR_MERCURY_ISA_VERSION
	.align		4
        /*0044*/ 	.byte	0x03, 0x5f
        /*0046*/ 	.short	0x0101


	//----- nvinfo : EIATTR_COOP_GROUP_MASK_REGIDS
	.align		4
        /*0048*/ 	.byte	0x04, 0x29
        /*004a*/ 	.short	(.L_15 - .L_14)


	//   ....[0]....
.L_14:
        /*004c*/ 	.word	0xffffffff


	//   ....[1]....
        /*0050*/ 	.word	0xffffffff


	//   ....[2]....
        /*0054*/ 	.word	0xffffffff


	//   ....[3]....
        /*0058*/ 	.word	0xffffffff


	//   ....[4]....
        /*005c*/ 	.word	0xffffffff


	//----- nvinfo : EIATTR_COOP_GROUP_INSTR_OFFSETS
	.align		4
.L_15:
        /*0060*/ 	.byte	0x04, 0x28
        /*0062*/ 	.short	(.L_17 - .L_16)


	//   ....[0]....
.L_16:
        /*0064*/ 	.word	0x00000210


	//   ....[1]....
        /*0068*/ 	.word	0x00000250


	//   ....[2]....
        /*006c*/ 	.word	0x00000290


	//   ....[3]....
        /*0070*/ 	.word	0x000002b0


	//   ....[4]....
        /*0074*/ 	.word	0x000002d0


	//----- nvinfo : EIATTR_VRC_CTA_INIT_COUNT
	.align		4
.L_17:
        /*0078*/ 	.byte	0x02, 0x4a
	.zero		1
	.zero		1


	//----- nvinfo : EIATTR_EXIT_INSTR_OFFSETS
	.align		4
        /*007c*/ 	.byte	0x04, 0x1c
        /*007e*/ 	.short	(.L_19 - .L_18)


	//   ....[0]....
.L_18:
        /*0080*/ 	.word	0x00000320


	//   ....[1]....
        /*0084*/ 	.word	0x00000390


	//----- nvinfo : EIATTR_CRS_STACK_SIZE
	.align		4
.L_19:
        /*0088*/ 	.byte	0x04, 0x1e
        /*008a*/ 	.short	(.L_21 - .L_20)
.L_20:
        /*008c*/ 	.word	0x00000000


	//----- nvinfo : EIATTR_CBANK_PARAM_SIZE
	.align		4
.L_21:
        /*0090*/ 	.byte	0x03, 0x19
        /*0092*/ 	.short	0x0014


	//----- nvinfo : EIATTR_PARAM_CBANK
	.align		4
        /*0094*/ 	.byte	0x04, 0x0a
        /*0096*/ 	.short	(.L_23 - .L_22)
	.align		4
.L_22:
        /*0098*/ 	.word	index@(.nv.constant0._Z42block_all_reduce_sum_f16x8_pack_f16_kernelILi32EEvP6__halfPfi)
        /*009c*/ 	.short	0x0380
        /*009e*/ 	.short	0x0014


	//----- nvinfo : EIATTR_SW_WAR
	.align		4
.L_23:
        /*00a0*/ 	.byte	0x04, 0x36
        /*00a2*/ 	.short	(.L_25 - .L_24)
.L_24:
        /*00a4*/ 	.word	0x00000008
.L_25:


//--------------------- .nv.callgraph             --------------------------
	.section	.nv.callgraph,"",@"SHT_CUDA_CALLGRAPH"
	.align	4
	.sectionentsize	8
	.align		4
        /*0000*/ 	.word	0x00000000
	.align		4
        /*0004*/ 	.word	0xffffffff
	.align		4
        /*0008*/ 	.word	0x00000000
	.align		4
        /*000c*/ 	.word	0xfffffffe
	.align		4
        /*0010*/ 	.word	0x00000000
	.align		4
        /*0014*/ 	.word	0xfffffffd
	.align		4
        /*0018*/ 	.word	0x00000000
	.align		4
        /*001c*/ 	.word	0xfffffffc


//--------------------- .text._Z42block_all_reduce_sum_f16x8_pack_f16_kernelILi32EEvP6__halfPfi --------------------------
	.section	.text._Z42block_all_reduce_sum_f16x8_pack_f16_kernelILi32EEvP6__halfPfi,"ax",@progbits
	.align	128
        .global         _Z42block_all_reduce_sum_f16x8_pack_f16_kernelILi32EEvP6__halfPfi
        .type           _Z42block_all_reduce_sum_f16x8_pack_f16_kernelILi32EEvP6__halfPfi,@function
        .size           _Z42block_all_reduce_sum_f16x8_pack_f16_kernelILi32EEvP6__halfPfi,(.L_x_9 - _Z42block_all_reduce_sum_f16x8_pack_f16_kernelILi32EEvP6__halfPfi)
        .other          _Z42block_all_reduce_sum_f16x8_pack_f16_kernelILi32EEvP6__halfPfi,@"STO_CUDA_ENTRY STV_DEFAULT"
_Z42block_all_reduce_sum_f16x8_pack_f16_kernelILi32EEvP6__halfPfi:
.text._Z42block_all_reduce_sum_f16x8_pack_f16_kernelILi32EEvP6__halfPfi:
[----:B------:R-:W-:Y:S01]  /*0000*/  LDC R1, c[0x0][0x37c] ;  /* 0x0000df00ff017b82 */ /* 0x000fe20000000800 */
[----:B------:R-:W0:Y:S07]  /*0010*/  S2R R0, SR_TID.X ;  /* 0x0000000000007919 */ /* 0x000e2e0000002100 */
[----:B------:R-:W1:Y:S01]  /*0020*/  LDC.64 R2, c[0x0][0x380] ;  /* 0x0000e000ff027b82 */ /* 0x000e620000000a00 */
[----:B------:R-:W2:Y:S01]  /*0030*/  LDCU.64 UR6, c[0x0][0x358] ;  /* 0x00006b00ff0677ac */ /* 0x000ea20008000a00 */
[----:B------:R-:W0:Y:S01]  /*0040*/  S2R R5, SR_CTAID.X ;  /* 0x0000000000057919 */ /* 0x000e220000002500 */
[----:B------:R-:W3:Y:S01]  /*0050*/  LDCU UR4, c[0x0][0x390] ;  /* 0x00007200ff0477ac */ /* 0x000ee20008000800 */
[----:B0-----:R-:W-:-:S04]  /*0060*/  LEA R5, R5, R0, 0x5 ;  /* 0x0000000005057211 */ /* 0x001fc800078e28ff */
[----:B------:R-:W-:-:S05]  /*0070*/  SHF.L.U32 R5, R5, 0x3, RZ ;  /* 0x0000000305057819 */ /* 0x000fca00000006ff */
[----:B-1----:R-:W-:-:S05]  /*0080*/  IMAD.WIDE R2, R5, 0x2, R2 ;  /* 0x0000000205027825 */ /* 0x002fca00078e0202 */
[----:B--2---:R0:W5:Y:S01]  /*0090*/  LDG.E.128 R8, desc[UR6][R2.64] ;  /* 0x0000000602087981 */ /* 0x004162000c1e1d00 */
[----:B---3--:R-:W-:Y:S01]  /*00a0*/  ISETP.GE.AND P0, PT, R5, UR4, PT ;  /* 0x0000000405007c0c */ /* 0x008fe2000bf06270 */
[----:B------:R-:W-:Y:S01]  /*00b0*/  BSSY.RECONVERGENT B0, `(.L_x_0) ;  /* 0x0000005000007945 */ /* 0x000fe20003800200 */
[----:B------:R-:W-:-:S11]  /*00c0*/  PRMT R5, RZ, 0x7610, R5 ;  /* 0x00007610ff057816 */ /* 0x000fd60000000005 */
[----:B0-----:R-:W-:Y:S05]  /*00d0*/  @P0 BRA `(.L_x_1) ;  /* 0x0000000000080947 */ /* 0x001fea0003800000 */
[----:B-----5:R-:W-:-:S04]  /*00e0*/  HADD2 R4, R8.H0_H0, RZ.H0_H0 ;  /* 0x200000ff08047230 */ /* 0x020fc80000000800 */
[----:B------:R-:W-:-:S07]  /*00f0*/  HADD2 R5, R4.H0_H0, R8.H1_H1 ;  /* 0x3000000804057230 */ /* 0x000fce0000000800 */
.L_x_1:
[----:B------:R-:W-:Y:S05]  /*0100*/  BSYNC.RECONVERGENT B0 ;  /* 0x0000000000007941 */ /* 0x000fea0003800200 */
.L_x_0:
[----:B------:R-:W-:Y:S04]  /*0110*/  BSSY.RECONVERGENT B0, `(.L_x_2) ;  /* 0x000000c000007945 */ /* 0x000fe80003800200 */
[----:B------:R-:W-:Y:S05]  /*0120*/  @P0 BRA `(.L_x_3) ;  /* 0x00000000000c0947 */ /* 0x000fea0003800000 */
[----:B-----5:R-:W-:Y:S01]  /*0130*/  HADD2 R5, R5.H0_H0, R9.H0_H0 ;  /* 0x2000000905057230 */ /* 0x020fe20000000800 */
[----:B------:R-:W-:Y:S06]  /*0140*/  @P0 BRA `(.L_x_4) ;  /* 0x00000000000c0947 */ /* 0x000fec0003800000 */
[----:B------:R-:W-:-:S07]  /*0150*/  HADD2 R5, R5.H0_H0, R9.H1_H1 ;  /* 0x3000000905057230 */ /* 0x000fce0000000800 */
.L_x_3:
[----:B------:R-:W-:Y:S05]  /*0160*/  @P0 BRA `(.L_x_5) ;  /* 0x00000000000c0947 */ /* 0x000fea0003800000 */
[----:B-----5:R-:W-:-:S07]  /*0170*/  HADD2 R5, R5.H0_H0, R10.H0_H0 ;  /* 0x2000000a05057230 */ /* 0x020fce0000000800 */
.L_x_4:
[----:B------:R-:W-:Y:S05]  /*0180*/  @P0 BRA `(.L_x_6) ;  /* 0x00000000000c0947 */ /* 0x000fea0003800000 */
[----:B------:R-:W-:-:S07]  /*0190*/  HADD2 R5, R5.H0_H0, R10.H1_H1 ;  /* 0x3000000a05057230 */ /* 0x000fce0000000800 */
.L_x_5:
[----:B------:R-:W-:Y:S05]  /*01a0*/  @P0 BRA `(.L_x_7) ;  /* 0x0000000000080947 */ /* 0x000fea0003800000 */
[----:B-----5:R-:W-:-:S07]  /*01b0*/  HADD2 R5, R5.H0_H0, R11.H0_H0 ;  /* 0x2000000b05057230 */ /* 0x020fce0000000800 */
.L_x_6:
[----:B------:R-:W-:-:S07]  /*01c0*/  @!P0 HADD2 R5, R5.H0_H0, R11.H1_H1 ;  /* 0x3000000b05058230 */ /* 0x000fce0000000800 */
.L_x_7:
[----:B------:R-:W-:Y:S05]  /*01d0*/  BSYNC.RECONVERGENT B0 ;  /* 0x0000000000007941 */ /* 0x000fea0003800200 */
.L_x_2:
[----:B------:R-:W-:Y:S02]  /*01e0*/  PRMT R5, R5, 0x5410, R5 ;  /* 0x0000541005057816 */ /* 0x000fe40000000005 */
[C---:B------:R-:W-:Y:S02]  /*01f0*/  LOP3.LUT P0, RZ, R0.reuse, 0x1f, RZ, 0xc0, !PT ;  /* 0x0000001f00ff7812 */ /* 0x040fe4000780c0ff */
[----:B------:R-:W-:Y:S01]  /*0200*/  ISETP.NE.AND P1, PT, R0, RZ, PT ;  /* 0x000000ff0000720c */ /* 0x000fe20003f25270 */
[----:B------:R-:W0:Y:S10]  /*0210*/  SHFL.BFLY PT, R2, R5, 0x10, 0x1f ;  /* 0x0e001f0005027f89 */ /* 0x000e3400000e0000 */
[----:B------:R-:W1:Y:S01]  /*0220*/  @!P0 S2R R6, SR_CgaCtaId ;  /* 0x0000000000068919 */ /* 0x000e620000008800 */
[----:B0-----:R-:W-:Y:S01]  /*0230*/  HADD2 R2, R5.H0_H0, R2.H0_H0 ;  /* 0x2000000205027230 */ /* 0x001fe20000000800 */
[----:B------:R-:W-:-:S04]  /*0240*/  @!P0 MOV R5, 0x400 ;  /* 0x0000040000058802 */ /* 0x000fc80000000f00 */
[----:B------:R-:W0:Y:S01]  /*0250*/  SHFL.BFLY PT, R3, R2, 0x8, 0x1f ;  /* 0x0d001f0002037f89 */ /* 0x000e2200000e0000 */
[----:B-1----:R-:W-:-:S04]  /*0260*/  @!P0 LEA R5, R6, R5, 0x18 ;  /* 0x0000000506058211 */ /* 0x002fc800078ec0ff */
[----:B------:R-:W-:Y:S01]  /*0270*/  @!P0 LEA.HI R5, R0, R5, RZ, 0x1d ;  /* 0x0000000500058211 */ /* 0x000fe200078fe8ff */
[----:B0-----:R-:W-:-:S05]  /*0280*/  HADD2 R3, R2.H0_H0, R3.H0_H0 ;  /* 0x2000000302037230 */ /* 0x001fca0000000800 */
[----:B------:R-:W0:Y:S02]  /*0290*/  SHFL.BFLY PT, R4, R3, 0x4, 0x1f ;  /* 0x0c801f0003047f89 */ /* 0x000e2400000e0000 */
[----:B0-----:R-:W-:-:S05]  /*02a0*/  HADD2 R4, R3.H0_H0, R4.H0_H0 ;  /* 0x2000000403047230 */ /* 0x001fca0000000800 */
[----:B------:R-:W0:Y:S02]  /*02b0*/  SHFL.BFLY PT, R7, R4, 0x2, 0x1f ;  /* 0x0c401f0004077f89 */ /* 0x000e2400000e0000 */
[----:B0-----:R-:W-:-:S05]  /*02c0*/  HADD2 R7, R4.H0_H0, R7.H0_H0 ;  /* 0x2000000704077230 */ /* 0x001fca0000000800 */
[----:B------:R-:W0:Y:S02]  /*02d0*/  SHFL.BFLY PT, R2, R7, 0x1, 0x1f ;  /* 0x0c201f0007027f89 */ /* 0x000e2400000e0000 */
[----:B0-----:R-:W-:-:S05]  /*02e0*/  HADD2 R2, R7.H0_H0, R2.H0_H0 ;  /* 0x2000000207027230 */ /* 0x001fca0000000800 */
[----:B------:R-:W-:-:S05]  /*02f0*/  @!P0 HADD2.F32 R0, -RZ, R2.H0_H0 ;  /* 0x20000002ff008230 */ /* 0x000fca0000004100 */
[----:B------:R0:W-:Y:S01]  /*0300*/  @!P0 STS [R5], R0 ;  /* 0x0000000005008388 */ /* 0x0001e20000000800 */
[----:B------:R-:W-:Y:S06]  /*0310*/  BAR.SYNC.DEFER_BLOCKING 0x0 ;  /* 0x0000000000007b1d */ /* 0x000fec0000010000 */
[----:B------:R-:W-:Y:S05]  /*0320*/  @P1 EXIT ;  /* 0x000000000000194d */ /* 0x000fea0003800000 */
[----:B------:R-:W1:Y:S01]  /*0330*/  S2UR UR5, SR_CgaCtaId ;  /* 0x00000000000579c3 */ /* 0x000e620000008800 */
[----:B------:R-:W-:-:S07]  /*0340*/  UMOV UR4, 0x400 ;  /* 0x0000040000047882 */ /* 0x000fce0000000000 */
[----:B------:R-:W2:Y:S01]  /*0350*/  LDC.64 R2, c[0x0][0x388] ;  /* 0x0000e200ff027b82 */ /* 0x000ea20000000a00 */
[----:B-1----:R-:W-:-:S09]  /*0360*/  ULEA UR4, UR5, UR4, 0x18 ;  /* 0x0000000405047291 */ /* 0x002fd2000f8ec0ff */
[----:B0-----:R-:W2:Y:S04]  /*0370*/  LDS R5, [UR4] ;  /* 0x00000004ff057984 */ /* 0x001ea80008000800 */
[----:B--2---:R-:W-:Y:S01]  /*0380*/  REDG.E.ADD.F32.FTZ.RN.STRONG.GPU desc[UR6][R2.64], R5 ;  /* 0x00000005020079a6 */ /* 0x004fe2000c12f306 */
[----:B------:R-:W-:Y:S05]  /*0390*/  EXIT ;  /* 0x000000000000794d */ /* 0x000fea0003800000 */
.L_x_8:
[----:B------:R-:W-:-:S00]  /*03a0*/  BRA `(.L_x_8) ;  /* 0xfffffffc00fc7947 */ /* 0x000fc0000383ffff */
[----:B------:R-:W-:-:S00]  /*03b0*/  NOP ;  /* 0x0000000000007918 */ /* 0x000fc00000000000 */
        /* <DEDUP_REMOVED lines=12> */
.L_x_9:


//--------------------- .nv.shared._Z42block_all_reduce_sum_f16x8_pack_f16_kernelILi32EEvP6__halfPfi --------------------------
	.section	.nv.shared._Z42block_all_reduce_sum_f16x8_pack_f16_kernelILi32EEvP6__halfPfi,"aw",@nobits
	.sectionflags	@""
	.align	4
.nv.shared._Z42block_all_reduce_sum_f16x8_pack_f16_kernelILi32EEvP6__halfPfi:
	.zero		1028


//--------------------- .nv.shared.reserved.0     --------------------------
	.section	.nv.shared.reserved.0,"aw",@nobits
	.weak		__nv_reservedSMEM_offset_0_alias
	.size		__nv_reservedSMEM_offset_0_alias, 0, 64
	.other		__nv_reservedSMEM_offset_0_alias,@"STO_CUDA_RESERVED_SHARED STV_DEFAULT"
__nv_reservedSMEM_offset_0_alias:
	.zero		0
	.zero		64


//--------------------- .nv.constant0._Z42block_all_reduce_sum_f16x8_pack_f16_kernelILi32EEvP6__halfPfi --------------------------
	.section	.nv.constant0._Z42block_all_reduce_sum_f16x8_pack_f16_kernelILi32EEvP6__halfPfi,"a",@progbits
	.sectionflags	@""
	.align	4
.nv.constant0._Z42block_all_reduce_sum_f16x8_pack_f16_kernelILi32EEvP6__halfPfi:
	.zero		916


//--------------------- SYMBOLS --------------------------

	.type		.nv.reservedSmem.offset0,@object
	.size		.nv.reservedSmem.offset0,0x4
	.type		.nv.reservedSmem.cap,@object
	.size		.nv.reservedSmem.cap,0x4
